//
// Generated by NVIDIA NVVM Compiler
//
// Compiler Build ID: CL-36424714
// Cuda compilation tools, release 13.0, V13.0.88
// Based on NVVM 20.0.0
//

.version 9.0
.target sm_100
.address_size 64

	// .globl	_Z6simplePf

.visible .entry _Z6simplePf(
	.param .u64 .ptr .align 1 _Z6simplePf_param_0
)
{
	.reg .b32 	%r<2>;
	.reg .b32 	%f<2>;
	.reg .b64 	%rd<5>;

	ld.param.u64 	%rd1, [_Z6simplePf_param_0];
	cvta.to.global.u64 	%rd2, %rd1;
	mov.u32 	%r1, %tid.x;
	cvt.rn.f32.u32 	%f1, %r1;
	mul.wide.u32 	%rd3, %r1, 4;
	add.s64 	%rd4, %rd2, %rd3;
	st.global.f32 	[%rd4], %f1;
	ret;

}
	// .globl	_Z4sqrtPf
.visible .entry _Z4sqrtPf(
	.param .u64 .ptr .align 1 _Z4sqrtPf_param_0
)
{
	.reg .b32 	%r<2>;
	.reg .b32 	%f<3>;
	.reg .b64 	%rd<5>;

	ld.param.u64 	%rd1, [_Z4sqrtPf_param_0];
	cvta.to.global.u64 	%rd2, %rd1;
	mov.u32 	%r1, %tid.x;
	mul.wide.u32 	%rd3, %r1, 4;
	add.s64 	%rd4, %rd2, %rd3;
	ld.global.f32 	%f1, [%rd4];
	sqrt.rn.f32 	%f2, %f1;
	st.global.f32 	[%rd4], %f2;
	ret;

}


// ===== COMPILED SASS (sm_100) =====

	.target	sm_100

	.elftype	@"ET_EXEC"


//--------------------- .note.nv.tkinfo           --------------------------
	.section	.note.nv.tkinfo,"",@"SHT_NOTE"
	.sectionflags	@"SHF_NOTE_NV_TKINFO"
	.tkinfo
        /*0018*/ 	.word	0x00000002
        /*0030*/ 	.string	""
        /*0030*/ 	.string	"ptxas"
        /*0030*/ 	.string	"Cuda compilation tools, release 13.0, V13.0.88"
        /*0030*/ 	.string	"Build cuda_13.0.r13.0/compiler.36424714_0"
        /*0030*/ 	.string	"-arch sm_100 -m 64 "



//--------------------- .note.nv.cuinfo           --------------------------
	.section	.note.nv.cuinfo,"",@"SHT_NOTE"
	.sectionflags	@"SHF_NOTE_NV_CUINFO"
        /*0018*/ 	.short	0x0002
        /*001a*/ 	.short	0x0064
        /*001c*/ 	.short	0x0082
	.zero		2


//--------------------- .nv.info                  --------------------------
	.section	.nv.info,"",@"SHT_CUDA_INFO"
	.align	4


	//----- nvinfo : EIATTR_REGCOUNT
	.align		4
        /*0000*/ 	.byte	0x04, 0x2f
        /*0002*/ 	.short	(.L_1 - .L_0)
	.align		4
.L_0:
        /*0004*/ 	.word	index@(_Z6simplePf)
        /*0008*/ 	.word	0x00000008


	//----- nvinfo : EIATTR_FRAME_SIZE
	.align		4
.L_1:
        /*000c*/ 	.byte	0x04, 0x11
        /*000e*/ 	.short	(.L_3 - .L_2)
	.align		4
.L_2:
        /*0010*/ 	.word	index@(_Z6simplePf)
        /*0014*/ 	.word	0x00000000


	//----- nvinfo : EIATTR_REGCOUNT
	.align		4
.L_3:
        /*0018*/ 	.byte	0x04, 0x2f
        /*001a*/ 	.short	(.L_5 - .L_4)
	.align		4
.L_4:
        /*001c*/ 	.word	index@(_Z4sqrtPf)
        /*0020*/ 	.word	0x0000000c


	//----- nvinfo : EIATTR_FRAME_SIZE
	.align		4
.L_5:
        /*0024*/ 	.byte	0x04, 0x11
        /*0026*/ 	.short	(.L_7 - .L_6)
	.align		4
.L_6:
        /*0028*/ 	.word	index@($__internal_0_$__cuda_sm20_sqrt_rn_f32_slowpath)
        /*002c*/ 	.word	0x00000000


	//----- nvinfo : EIATTR_FRAME_SIZE
	.align		4
.L_7:
        /*0030*/ 	.byte	0x04, 0x11
        /*0032*/ 	.short	(.L_9 - .L_8)
	.align		4
.L_8:
        /*0034*/ 	.word	index@(_Z4sqrtPf)
        /*0038*/ 	.word	0x00000000


	//----- nvinfo : EIATTR_MIN_STACK_SIZE
	.align		4
.L_9:
        /*003c*/ 	.byte	0x04, 0x12
        /*003e*/ 	.short	(.L_11 - .L_10)
	.align		4
.L_10:
        /*0040*/ 	.word	index@(_Z4sqrtPf)
        /*0044*/ 	.word	0x00000000


	//----- nvinfo : EIATTR_MIN_STACK_SIZE
	.align		4
.L_11:
        /*0048*/ 	.byte	0x04, 0x12
        /*004a*/ 	.short	(.L_13 - .L_12)
	.align		4
.L_12:
        /*004c*/ 	.word	index@(_Z6simplePf)
        /*0050*/ 	.word	0x00000000
.L_13:


//--------------------- .nv.compat                --------------------------
	.section	.nv.compat,"",@"SHT_CUDA_COMPAT_INFO"
	.align	4
        /*0000*/ 	.byte	0x02, 0x09, 0x00, 0x00, 0x02, 0x02, 0x01, 0x00, 0x02, 0x05, 0x05, 0x00, 0x03, 0x07, 0x01, 0x01
        /*0010*/ 	.byte	0x02, 0x03, 0x00, 0x00, 0x02, 0x06, 0x01, 0x00, 0x04, 0x0b, 0x08, 0x00, 0x01, 0x00, 0x00, 0x00
        /*0020*/ 	.byte	0x00, 0x00, 0x00, 0x00


//--------------------- .nv.info._Z4sqrtPf        --------------------------
	.section	.nv.info._Z4sqrtPf,"",@"SHT_CUDA_INFO"
	.sectionflags	@""
	.align	4


	//----- nvinfo : EIATTR_CUDA_API_VERSION
	.align		4
        /*0000*/ 	.byte	0x04, 0x37
        /*0002*/ 	.short	(.L_15 - .L_14)
.L_14:
        /*0004*/ 	.word	0x00000082


	//----- nvinfo : EIATTR_KPARAM_INFO
	.align		4
.L_15:
        /*0008*/ 	.byte	0x04, 0x17
        /*000a*/ 	.short	(.L_17 - .L_16)
.L_16:
        /*000c*/ 	.word	0x00000000
        /*0010*/ 	.short	0x0000
        /*0012*/ 	.short	0x0000
        /*0014*/ 	.byte	0x00, 0xf5, 0x21, 0x00


	//----- nvinfo : EIATTR_SPARSE_MMA_MASK
	.align		4
.L_17:
        /*0018*/ 	.byte	0x03, 0x50
        /*001a*/ 	.short	0x0000


	//----- nvinfo : EIATTR_MAXREG_COUNT
	.align		4
        /*001c*/ 	.byte	0x03, 0x1b
        /*001e*/ 	.short	0x00ff


	//----- nvinfo : EIATTR_MERCURY_ISA_VERSION
	.align		4
        /*0020*/ 	.byte	0x03, 0x5f
        /*0022*/ 	.short	0x0101


	//----- nvinfo : EIATTR_VRC_CTA_INIT_COUNT
	.align		4
        /*0024*/ 	.byte	0x02, 0x4a
	.zero		1
	.zero		1


	//----- nvinfo : EIATTR_EXIT_INSTR_OFFSETS
	.align		4
        /*0028*/ 	.byte	0x04, 0x1c
        /*002a*/ 	.short	(.L_19 - .L_18)


	//   ....[0]....
.L_18:
        /*002c*/ 	.word	0x00000150


	//----- nvinfo : EIATTR_CRS_STACK_SIZE
	.align		4
.L_19:
        /*0030*/ 	.byte	0x04, 0x1e
        /*0032*/ 	.short	(.L_21 - .L_20)
.L_20:
        /*0034*/ 	.word	0x00000000


	//----- nvinfo : EIATTR_CBANK_PARAM_SIZE
	.align		4
.L_21:
        /*0038*/ 	.byte	0x03, 0x19
        /*003a*/ 	.short	0x0008


	//----- nvinfo : EIATTR_PARAM_CBANK
	.align		4
        /*003c*/ 	.byte	0x04, 0x0a
        /*003e*/ 	.short	(.L_23 - .L_22)
	.align		4
.L_22:
        /*0040*/ 	.word	index@(.nv.constant0._Z4sqrtPf)
        /*0044*/ 	.short	0x0380
        /*0046*/ 	.short	0x0008


	//----- nvinfo : EIATTR_SW_WAR
	.align		4
.L_23:
        /*0048*/ 	.byte	0x04, 0x36
        /*004a*/ 	.short	(.L_25 - .L_24)
.L_24:
        /*004c*/ 	.word	0x00000008
.L_25:


//--------------------- .nv.info._Z6simplePf      --------------------------
	.section	.nv.info._Z6simplePf,"",@"SHT_CUDA_INFO"
	.sectionflags	@""
	.align	4


	//----- nvinfo : EIATTR_CUDA_API_VERSION
	.align		4
        /*0000*/ 	.byte	0x04, 0x37
        /*0002*/ 	.short	(.L_27 - .L_26)
.L_26:
        /*0004*/ 	.word	0x00000082


	//----- nvinfo : EIATTR_KPARAM_INFO
	.align		4
.L_27:
        /*0008*/ 	.byte	0x04, 0x17
        /*000a*/ 	.short	(.L_29 - .L_28)
.L_28:
        /*000c*/ 	.word	0x00000000
        /*0010*/ 	.short	0x0000
        /*0012*/ 	.short	0x0000
        /*0014*/ 	.byte	0x00, 0xf5, 0x21, 0x00


	//----- nvinfo : EIATTR_SPARSE_MMA_MASK
	.align		4
.L_29:
        /*0018*/ 	.byte	0x03, 0x50
        /*001a*/ 	.short	0x0000


	//----- nvinfo : EIATTR_MAXREG_COUNT
	.align		4
        /*001c*/ 	.byte	0x03, 0x1b
        /*001e*/ 	.short	0x00ff


	//----- nvinfo : EIATTR_MERCURY_ISA_VERSION
	.align		4
        /*0020*/ 	.byte	0x03, 0x5f
        /*0022*/ 	.short	0x0101


	//----- nvinfo : EIATTR_VRC_CTA_INIT_COUNT
	.align		4
        /*0024*/ 	.byte	0x02, 0x4a
	.zero		1
	.zero		1


	//----- nvinfo : EIATTR_EXIT_INSTR_OFFSETS
	.align		4
        /*0028*/ 	.byte	0x04, 0x1c
        /*002a*/ 	.short	(.L_31 - .L_30)


	//   ....[0]....
.L_30:
        /*002c*/ 	.word	0x00000070


	//----- nvinfo : EIATTR_CBANK_PARAM_SIZE
	.align		4
.L_31:
        /*0030*/ 	.byte	0x03, 0x19
        /*0032*/ 	.short	0x0008


	//----- nvinfo : EIATTR_PARAM_CBANK
	.align		4
        /*0034*/ 	.byte	0x04, 0x0a
        /*0036*/ 	.short	(.L_33 - .L_32)
	.align		4
.L_32:
        /*0038*/ 	.word	index@(.nv.constant0._Z6simplePf)
        /*003c*/ 	.short	0x0380
        /*003e*/ 	.short	0x0008


	//----- nvinfo : EIATTR_SW_WAR
	.align		4
.L_33:
        /*0040*/ 	.byte	0x04, 0x36
        /*0042*/ 	.short	(.L_35 - .L_34)
.L_34:
        /*0044*/ 	.word	0x00000008
.L_35:


//--------------------- .nv.callgraph             --------------------------
	.section	.nv.callgraph,"",@"SHT_CUDA_CALLGRAPH"
	.align	4
	.sectionentsize	8
	.align		4
        /*0000*/ 	.word	0x00000000
	.align		4
        /*0004*/ 	.word	0xffffffff
	.align		4
        /*0008*/ 	.word	0x00000000
	.align		4
        /*000c*/ 	.word	0xfffffffe
	.align		4
        /*0010*/ 	.word	0x00000000
	.align		4
        /*0014*/ 	.word	0xfffffffd
	.align		4
        /*0018*/ 	.word	0x00000000
	.align		4
        /*001c*/ 	.word	0xfffffffc


//--------------------- .text._Z4sqrtPf           --------------------------
	.section	.text._Z4sqrtPf,"ax",@progbits
	.align	128
        .global         _Z4sqrtPf
        .type           _Z4sqrtPf,@function
        .size           _Z4sqrtPf,(.L_x_6 - _Z4sqrtPf)
        .other          _Z4sqrtPf,@"STO_CUDA_ENTRY STV_DEFAULT"
_Z4sqrtPf:
.text._Z4sqrtPf:
[----:B------:R-:W-:Y:S01]  /*0000*/  LDC R1, c[0x0][0x37c] ;  /* 0x0000df00ff017b82 */ /* 0x000fe20000000800 */
[----:B------:R-:W0:Y:S07]  /*0010*/  S2R R5, SR_TID.X ;  /* 0x0000000000057919 */ /* 0x000e2e0000002100 */
[----:B------:R-:W0:Y:S01]  /*0020*/  LDC.64 R2, c[0x0][0x380] ;  /* 0x0000e000ff027b82 */ /* 0x000e220000000a00 */
[----:B------:R-:W1:Y:S01]  /*0030*/  LDCU.64 UR4, c[0x0][0x358] ;  /* 0x00006b00ff0477ac */ /* 0x000e620008000a00 */
[----:B0-----:R-:W-:-:S05]  /*0040*/  IMAD.WIDE.U32 R2, R5, 0x4, R2 ;  /* 0x0000000405027825 */ /* 0x001fca00078e0002 */
[----:B-1----:R-:W2:Y:S01]  /*0050*/  LDG.E R0, desc[UR4][R2.64] ;  /* 0x0000000402007981 */ /* 0x002ea2000c1e1900 */
[----:B------:R-:W-:Y:S01]  /*0060*/  BSSY.RECONVERGENT B0, `(.L_x_0) ;  /* 0x000000d000007945 */ /* 0x000fe20003800200 */
[----:B--2---:R-:W-:Y:S01]  /*0070*/  IADD3 R4, PT, PT, R0, -0xd000000, RZ ;  /* 0xf300000000047810 */ /* 0x004fe20007ffe0ff */
[----:B------:R0:W1:Y:S03]  /*0080*/  MUFU.RSQ R5, R0 ;  /* 0x0000000000057308 */ /* 0x0000660000001400 */
[----:B------:R-:W-:-:S13]  /*0090*/  ISETP.GT.U32.AND P0, PT, R4, 0x727fffff, PT ;  /* 0x727fffff0400780c */ /* 0x000fda0003f04070 */
[----:B0-----:R-:W-:Y:S05]  /*00a0*/  @!P0 BRA `(.L_x_1) ;  /* 0x0000000000108947 */ /* 0x001fea0003800000 */
[----:B------:R-:W-:-:S07]  /*00b0*/  MOV R9, 0xd0 ;  /* 0x000000d000097802 */ /* 0x000fce0000000f00 */
[----:B-1----:R-:W-:Y:S05]  /*00c0*/  CALL.REL.NOINC `($__internal_0_$__cuda_sm20_sqrt_rn_f32_slowpath) ;  /* 0x0000000000247944 */ /* 0x002fea0003c00000 */
[----:B------:R-:W-:Y:S01]  /*00d0*/  MOV R5, R0 ;  /* 0x0000000000057202 */ /* 0x000fe20000000f00 */
[----:B------:R-:W-:Y:S06]  /*00e0*/  BRA `(.L_x_2) ;  /* 0x0000000000107947 */ /* 0x000fec0003800000 */
.L_x_1:
[----:B-1----:R-:W-:Y:S01]  /*00f0*/  FMUL.FTZ R7, R0, R5 ;  /* 0x0000000500077220 */ /* 0x002fe20000410000 */
[----:B------:R-:W-:-:S03]  /*0100*/  FMUL.FTZ R5, R5, 0.5 ;  /* 0x3f00000005057820 */ /* 0x000fc60000410000 */
[----:B------:R-:W-:-:S04]  /*0110*/  FFMA R0, -R7, R7, R0 ;  /* 0x0000000707007223 */ /* 0x000fc80000000100 */
[----:B------:R-:W-:-:S07]  /*0120*/  FFMA R5, R0, R5, R7 ;  /* 0x0000000500057223 */ /* 0x000fce0000000007 */
.L_x_2:
[----:B------:R-:W-:Y:S05]  /*0130*/  BSYNC.RECONVERGENT B0 ;  /* 0x0000000000007941 */ /* 0x000fea0003800200 */
.L_x_0:
[----:B------:R-:W-:Y:S01]  /*0140*/  STG.E desc[UR4][R2.64], R5 ;  /* 0x0000000502007986 */ /* 0x000fe2000c101904 */
[----:B------:R-:W-:Y:S05]  /*0150*/  EXIT ;  /* 0x000000000000794d */ /* 0x000fea0003800000 */
        .weak           $__internal_0_$__cuda_sm20_sqrt_rn_f32_slowpath
        .type           $__internal_0_$__cuda_sm20_sqrt_rn_f32_slowpath,@function
        .size           $__internal_0_$__cuda_sm20_sqrt_rn_f32_slowpath,(.L_x_6 - $__internal_0_$__cuda_sm20_sqrt_rn_f32_slowpath)
$__internal_0_$__cuda_sm20_sqrt_rn_f32_slowpath:
[----:B------:R-:W-:-:S13]  /*0160*/  LOP3.LUT P0, RZ, R0, 0x7fffffff, RZ, 0xc0, !PT ;  /* 0x7fffffff00ff7812 */ /* 0x000fda000780c0ff */
[----:B------:R-:W-:Y:S01]  /*0170*/  @!P0 MOV R4, R0 ;  /* 0x0000000000048202 */ /* 0x000fe20000000f00 */
[----:B------:R-:W-:Y:S06]  /*0180*/  @!P0 BRA `(.L_x_3) ;  /* 0x0000000000408947 */ /* 0x000fec0003800000 */
[----:B------:R-:W-:-:S13]  /*0190*/  FSETP.GEU.FTZ.AND P0, PT, R0, RZ, PT ;  /* 0x000000ff0000720b */ /* 0x000fda0003f1e000 */
[----:B------:R-:W-:Y:S01]  /*01a0*/  @!P0 MOV R4, 0x7fffffff ;  /* 0x7fffffff00048802 */ /* 0x000fe20000000f00 */
[----:B------:R-:W-:Y:S06]  /*01b0*/  @!P0 BRA `(.L_x_3) ;  /* 0x0000000000348947 */ /* 0x000fec0003800000 */
[----:B------:R-:W-:-:S13]  /*01c0*/  FSETP.GTU.FTZ.AND P0, PT, |R0|, +INF , PT ;  /* 0x7f8000000000780b */ /* 0x000fda0003f1c200 */
[----:B------:R-:W-:Y:S01]  /*01d0*/  @P0 FADD.FTZ R4, R0, 1 ;  /* 0x3f80000000040421 */ /* 0x000fe20000010000 */
[----:B------:R-:W-:Y:S06]  /*01e0*/  @P0 BRA `(.L_x_3) ;  /* 0x0000000000280947 */ /* 0x000fec0003800000 */
[----:B------:R-:W-:-:S13]  /*01f0*/  FSETP.NEU.FTZ.AND P0, PT, |R0|, +INF , PT ;  /* 0x7f8000000000780b */ /* 0x000fda0003f1d200 */
[----:B------:R-:W-:-:S04]  /*0200*/  @P0 FFMA R5, R0, 1.84467440737095516160e+19, RZ ;  /* 0x5f80000000050823 */ /* 0x000fc800000000ff */
[----:B------:R-:W0:Y:S02]  /*0210*/  @P0 MUFU.RSQ R4, R5 ;  /* 0x0000000500040308 */ /* 0x000e240000001400 */
[----:B0-----:R-:W-:Y:S01]  /*0220*/  @P0 FMUL.FTZ R6, R5, R4 ;  /* 0x0000000405060220 */ /* 0x001fe20000410000 */
[----:B------:R-:W-:Y:S01]  /*0230*/  @P0 FMUL.FTZ R8, R4, 0.5 ;  /* 0x3f00000004080820 */ /* 0x000fe20000410000 */
[----:B------:R-:W-:Y:S02]  /*0240*/  @!P0 MOV R4, R0 ;  /* 0x0000000000048202 */ /* 0x000fe40000000f00 */
[----:B------:R-:W-:-:S04]  /*0250*/  @P0 FADD.FTZ R7, -R6, -RZ ;  /* 0x800000ff06070221 */ /* 0x000fc80000010100 */
[----:B------:R-:W-:-:S04]  /*0260*/  @P0 FFMA R7, R6, R7, R5 ;  /* 0x0000000706070223 */ /* 0x000fc80000000005 */
[----:B------:R-:W-:-:S04]  /*0270*/  @P0 FFMA R7, R7, R8, R6 ;  /* 0x0000000807070223 */ /* 0x000fc80000000006 */
[----:B------:R-:W-:-:S07]  /*0280*/  @P0 FMUL.FTZ R4, R7, 2.3283064365386962891e-10 ;  /* 0x2f80000007040820 */ /* 0x000fce0000410000 */
.L_x_3:
[----:B------:R-:W-:Y:S01]  /*0290*/  HFMA2 R5, -RZ, RZ, 0, 0 ;  /* 0x00000000ff057431 */ /* 0x000fe200000001ff */
[----:B------:R-:W-:Y:S02]  /*02a0*/  MOV R0, R4 ;  /* 0x0000000400007202 */ /* 0x000fe40000000f00 */
[----:B------:R-:W-:-:S04]  /*02b0*/  MOV R4, R9 ;  /* 0x0000000900047202 */ /* 0x000fc80000000f00 */
[----:B------:R-:W-:Y:S05]  /*02c0*/  RET.REL.NODEC R4 `(_Z4sqrtPf) ;  /* 0xfffffffc044c7950 */ /* 0x000fea0003c3ffff */
.L_x_4:
[----:B------:R-:W-:-:S00]  /*02d0*/  BRA `(.L_x_4) ;  /* 0xfffffffc00fc7947 */ /* 0x000fc0000383ffff */
[----:B------:R-:W-:-:S00]  /*02e0*/  NOP ;  /* 0x0000000000007918 */ /* 0x000fc00000000000 */
        /* <DEDUP_REMOVED lines=9> */
.L_x_6:


//--------------------- .text._Z6simplePf         --------------------------
	.section	.text._Z6simplePf,"ax",@progbits
	.align	128
        .global         _Z6simplePf
        .type           _Z6simplePf,@function
        .size           _Z6simplePf,(.L_x_8 - _Z6simplePf)
        .other          _Z6simplePf,@"STO_CUDA_ENTRY STV_DEFAULT"
_Z6simplePf:
.text._Z6simplePf:
[----:B------:R-:W-:Y:S01]  /*0000*/  LDC R1, c[0x0][0x37c] ;  /* 0x0000df00ff017b82 */ /* 0x000fe20000000800 */
[----:B------:R-:W0:Y:S07]  /*0010*/  S2R R5, SR_TID.X ;  /* 0x0000000000057919 */ /* 0x000e2e0000002100 */
[----:B------:R-:W0:Y:S01]  /*0020*/  LDC.64 R2, c[0x0][0x380] ;  /* 0x0000e000ff027b82 */ /* 0x000e220000000a00 */
[----:B------:R-:W1:Y:S01]  /*0030*/  LDCU.64 UR4, c[0x0][0x358] ;  /* 0x00006b00ff0477ac */ /* 0x000e620008000a00 */
[----:B0-----:R-:W-:Y:S01]  /*0040*/  IMAD.WIDE.U32 R2, R5, 0x4, R2 ;  /* 0x0000000405027825 */ /* 0x001fe200078e0002 */
[----:B------:R-:W-:-:S05]  /*0050*/  I2FP.F32.U32 R5, R5 ;  /* 0x0000000500057245 */ /* 0x000fca0000201000 */
[----:B-1----:R-:W-:Y:S01]  /*0060*/  STG.E desc[UR4][R2.64], R5 ;  /* 0x0000000502007986 */ /* 0x002fe2000c101904 */
[----:B------:R-:W-:Y:S05]  /*0070*/  EXIT ;  /* 0x000000000000794d */ /* 0x000fea0003800000 */
.L_x_5:
        /* <DEDUP_REMOVED lines=16> */
.L_x_8:


//--------------------- .nv.shared.reserved.0     --------------------------
	.section	.nv.shared.reserved.0,"aw",@nobits
	.weak		__nv_reservedSMEM_offset_0_alias
	.size		__nv_reservedSMEM_offset_0_alias, 0, 64
	.other		__nv_reservedSMEM_offset_0_alias,@"STO_CUDA_RESERVED_SHARED STV_DEFAULT"
__nv_reservedSMEM_offset_0_alias:
	.zero		0
	.zero		64


//--------------------- .nv.constant0._Z4sqrtPf   --------------------------
	.section	.nv.constant0._Z4sqrtPf,"a",@progbits
	.sectionflags	@""
	.align	4
.nv.constant0._Z4sqrtPf:
	.zero		904


//--------------------- .nv.constant0._Z6simplePf --------------------------
	.section	.nv.constant0._Z6simplePf,"a",@progbits
	.sectionflags	@""
	.align	4
.nv.constant0._Z6simplePf:
	.zero		904


//--------------------- SYMBOLS --------------------------

	.type		.nv.reservedSmem.offset0,@object
	.size		.nv.reservedSmem.offset0,0x4
